//
// Generated by NVIDIA NVVM Compiler
//
// Compiler Build ID: CL-36424714
// Cuda compilation tools, release 13.0, V13.0.88
// Based on NVVM 20.0.0
//

.version 9.0
.target sm_100
.address_size 64

	// .globl	_Z20densidad_suma_if_forPfS_i

.visible .entry _Z20densidad_suma_if_forPfS_i(
	.param .u64 .ptr .align 1 _Z20densidad_suma_if_forPfS_i_param_0,
	.param .u64 .ptr .align 1 _Z20densidad_suma_if_forPfS_i_param_1,
	.param .u32 _Z20densidad_suma_if_forPfS_i_param_2
)
{
	.reg .pred 	%p<2>;
	.reg .b32 	%r<7>;
	.reg .b32 	%f<20>;
	.reg .b64 	%rd<9>;

	ld.param.u64 	%rd1, [_Z20densidad_suma_if_forPfS_i_param_0];
	ld.param.u64 	%rd2, [_Z20densidad_suma_if_forPfS_i_param_1];
	ld.param.u32 	%r2, [_Z20densidad_suma_if_forPfS_i_param_2];
	mov.u32 	%r3, %tid.x;
	mov.u32 	%r4, %ctaid.x;
	mov.u32 	%r5, %ntid.x;
	mad.lo.s32 	%r1, %r4, %r5, %r3;
	setp.ge.s32 	%p1, %r1, %r2;
	@%p1 bra 	$L__BB0_2;
	cvta.to.global.u64 	%rd3, %rd1;
	cvta.to.global.u64 	%rd4, %rd2;
	mul.wide.s32 	%rd5, %r1, 4;
	add.s64 	%rd6, %rd4, %rd5;
	ld.global.f32 	%f1, [%rd6];
	mul.lo.s32 	%r6, %r1, 9;
	mul.wide.s32 	%rd7, %r6, 4;
	add.s64 	%rd8, %rd3, %rd7;
	ld.global.f32 	%f2, [%rd8];
	add.f32 	%f3, %f2, %f1;
	st.global.f32 	[%rd6], %f3;
	ld.global.f32 	%f4, [%rd8+4];
	add.f32 	%f5, %f4, %f3;
	st.global.f32 	[%rd6], %f5;
	ld.global.f32 	%f6, [%rd8+8];
	add.f32 	%f7, %f6, %f5;
	st.global.f32 	[%rd6], %f7;
	ld.global.f32 	%f8, [%rd8+12];
	add.f32 	%f9, %f8, %f7;
	st.global.f32 	[%rd6], %f9;
	ld.global.f32 	%f10, [%rd8+16];
	add.f32 	%f11, %f10, %f9;
	st.global.f32 	[%rd6], %f11;
	ld.global.f32 	%f12, [%rd8+20];
	add.f32 	%f13, %f12, %f11;
	st.global.f32 	[%rd6], %f13;
	ld.global.f32 	%f14, [%rd8+24];
	add.f32 	%f15, %f14, %f13;
	st.global.f32 	[%rd6], %f15;
	ld.global.f32 	%f16, [%rd8+28];
	add.f32 	%f17, %f16, %f15;
	st.global.f32 	[%rd6], %f17;
	ld.global.f32 	%f18, [%rd8+32];
	add.f32 	%f19, %f18, %f17;
	st.global.f32 	[%rd6], %f19;
$L__BB0_2:
	ret;

}


// ===== COMPILED SASS (sm_100) =====

	.target	sm_100

	.elftype	@"ET_EXEC"


//--------------------- .note.nv.tkinfo           --------------------------
	.section	.note.nv.tkinfo,"",@"SHT_NOTE"
	.sectionflags	@"SHF_NOTE_NV_TKINFO"
	.tkinfo
        /*0018*/ 	.word	0x00000002
        /*0030*/ 	.string	""
        /*0030*/ 	.string	"ptxas"
        /*0030*/ 	.string	"Cuda compilation tools, release 13.0, V13.0.88"
        /*0030*/ 	.string	"Build cuda_13.0.r13.0/compiler.36424714_0"
        /*0030*/ 	.string	"-arch sm_100 -m 64 "



//--------------------- .note.nv.cuinfo           --------------------------
	.section	.note.nv.cuinfo,"",@"SHT_NOTE"
	.sectionflags	@"SHF_NOTE_NV_CUINFO"
        /*0018*/ 	.short	0x0002
        /*001a*/ 	.short	0x0064
        /*001c*/ 	.short	0x0082
	.zero		2


//--------------------- .nv.info                  --------------------------
	.section	.nv.info,"",@"SHT_CUDA_INFO"
	.align	4


	//----- nvinfo : EIATTR_REGCOUNT
	.align		4
        /*0000*/ 	.byte	0x04, 0x2f
        /*0002*/ 	.short	(.L_1 - .L_0)
	.align		4
.L_0:
        /*0004*/ 	.word	index@(_Z20densidad_suma_if_forPfS_i)
        /*0008*/ 	.word	0x00000010


	//----- nvinfo : EIATTR_FRAME_SIZE
	.align		4
.L_1:
        /*000c*/ 	.byte	0x04, 0x11
        /*000e*/ 	.short	(.L_3 - .L_2)
	.align		4
.L_2:
        /*0010*/ 	.word	index@(_Z20densidad_suma_if_forPfS_i)
        /*0014*/ 	.word	0x00000000


	//----- nvinfo : EIATTR_MIN_STACK_SIZE
	.align		4
.L_3:
        /*0018*/ 	.byte	0x04, 0x12
        /*001a*/ 	.short	(.L_5 - .L_4)
	.align		4
.L_4:
        /*001c*/ 	.word	index@(_Z20densidad_suma_if_forPfS_i)
        /*0020*/ 	.word	0x00000000
.L_5:


//--------------------- .nv.compat                --------------------------
	.section	.nv.compat,"",@"SHT_CUDA_COMPAT_INFO"
	.align	4
        /*0000*/ 	.byte	0x02, 0x09, 0x00, 0x00, 0x02, 0x02, 0x01, 0x00, 0x02, 0x05, 0x05, 0x00, 0x03, 0x07, 0x01, 0x01
        /*0010*/ 	.byte	0x02, 0x03, 0x00, 0x00, 0x02, 0x06, 0x01, 0x00, 0x04, 0x0b, 0x08, 0x00, 0x09, 0x00, 0x00, 0x00
        /*0020*/ 	.byte	0x00, 0x00, 0x00, 0x00


//--------------------- .nv.info._Z20densidad_suma_if_forPfS_i --------------------------
	.section	.nv.info._Z20densidad_suma_if_forPfS_i,"",@"SHT_CUDA_INFO"
	.sectionflags	@""
	.align	4


	//----- nvinfo : EIATTR_CUDA_API_VERSION
	.align		4
        /*0000*/ 	.byte	0x04, 0x37
        /*0002*/ 	.short	(.L_7 - .L_6)
.L_6:
        /*0004*/ 	.word	0x00000082


	//----- nvinfo : EIATTR_KPARAM_INFO
	.align		4
.L_7:
        /*0008*/ 	.byte	0x04, 0x17
        /*000a*/ 	.short	(.L_9 - .L_8)
.L_8:
        /*000c*/ 	.word	0x00000000
        /*0010*/ 	.short	0x0002
        /*0012*/ 	.short	0x0010
        /*0014*/ 	.byte	0x00, 0xf0, 0x11, 0x00


	//----- nvinfo : EIATTR_KPARAM_INFO
	.align		4
.L_9:
        /*0018*/ 	.byte	0x04, 0x17
        /*001a*/ 	.short	(.L_11 - .L_10)
.L_10:
        /*001c*/ 	.word	0x00000000
        /*0020*/ 	.short	0x0001
        /*0022*/ 	.short	0x0008
        /*0024*/ 	.byte	0x00, 0xf5, 0x21, 0x00


	//----- nvinfo : EIATTR_KPARAM_INFO
	.align		4
.L_11:
        /*0028*/ 	.byte	0x04, 0x17
        /*002a*/ 	.short	(.L_13 - .L_12)
.L_12:
        /*002c*/ 	.word	0x00000000
        /*0030*/ 	.short	0x0000
        /*0032*/ 	.short	0x0000
        /*0034*/ 	.byte	0x00, 0xf5, 0x21, 0x00


	//----- nvinfo : EIATTR_SPARSE_MMA_MASK
	.align		4
.L_13:
        /*0038*/ 	.byte	0x03, 0x50
        /*003a*/ 	.short	0x0000


	//----- nvinfo : EIATTR_MAXREG_COUNT
	.align		4
        /*003c*/ 	.byte	0x03, 0x1b
        /*003e*/ 	.short	0x00ff


	//----- nvinfo : EIATTR_MERCURY_ISA_VERSION
	.align		4
        /*0040*/ 	.byte	0x03, 0x5f
        /*0042*/ 	.short	0x0101


	//----- nvinfo : EIATTR_VRC_CTA_INIT_COUNT
	.align		4
        /*0044*/ 	.byte	0x02, 0x4a
	.zero		1
	.zero		1


	//----- nvinfo : EIATTR_EXIT_INSTR_OFFSETS
	.align		4
        /*0048*/ 	.byte	0x04, 0x1c
        /*004a*/ 	.short	(.L_15 - .L_14)


	//   ....[0]....
.L_14:
        /*004c*/ 	.word	0x00000070


	//   ....[1]....
        /*0050*/ 	.word	0x000002a0


	//----- nvinfo : EIATTR_CBANK_PARAM_SIZE
	.align		4
.L_15:
        /*0054*/ 	.byte	0x03, 0x19
        /*0056*/ 	.short	0x0014


	//----- nvinfo : EIATTR_PARAM_CBANK
	.align		4
        /*0058*/ 	.byte	0x04, 0x0a
        /*005a*/ 	.short	(.L_17 - .L_16)
	.align		4
.L_16:
        /*005c*/ 	.word	index@(.nv.constant0._Z20densidad_suma_if_forPfS_i)
        /*0060*/ 	.short	0x0380
        /*0062*/ 	.short	0x0014


	//----- nvinfo : EIATTR_SW_WAR
	.align		4
.L_17:
        /*0064*/ 	.byte	0x04, 0x36
        /*0066*/ 	.short	(.L_19 - .L_18)
.L_18:
        /*0068*/ 	.word	0x00000008
.L_19:


//--------------------- .nv.callgraph             --------------------------
	.section	.nv.callgraph,"",@"SHT_CUDA_CALLGRAPH"
	.align	4
	.sectionentsize	8
	.align		4
        /*0000*/ 	.word	0x00000000
	.align		4
        /*0004*/ 	.word	0xffffffff
	.align		4
        /*0008*/ 	.word	0x00000000
	.align		4
        /*000c*/ 	.word	0xfffffffe
	.align		4
        /*0010*/ 	.word	0x00000000
	.align		4
        /*0014*/ 	.word	0xfffffffd
	.align		4
        /*0018*/ 	.word	0x00000000
	.align		4
        /*001c*/ 	.word	0xfffffffc


//--------------------- .text._Z20densidad_suma_if_forPfS_i --------------------------
	.section	.text._Z20densidad_suma_if_forPfS_i,"ax",@progbits
	.align	128
        .global         _Z20densidad_suma_if_forPfS_i
        .type           _Z20densidad_suma_if_forPfS_i,@function
        .size           _Z20densidad_suma_if_forPfS_i,(.L_x_1 - _Z20densidad_suma_if_forPfS_i)
        .other          _Z20densidad_suma_if_forPfS_i,@"STO_CUDA_ENTRY STV_DEFAULT"
_Z20densidad_suma_if_forPfS_i:
.text._Z20densidad_suma_if_forPfS_i:
[----:B------:R-:W-:Y:S01]  /*0000*/  LDC R1, c[0x0][0x37c] ;  /* 0x0000df00ff017b82 */ /* 0x000fe20000000800 */
[----:B------:R-:W0:Y:S07]  /*0010*/  S2R R7, SR_TID.X ;  /* 0x0000000000077919 */ /* 0x000e2e0000002100 */
[----:B------:R-:W0:Y:S01]  /*0020*/  S2UR UR4, SR_CTAID.X ;  /* 0x00000000000479c3 */ /* 0x000e220000002500 */
[----:B------:R-:W1:Y:S07]  /*0030*/  LDCU UR5, c[0x0][0x390] ;  /* 0x00007200ff0577ac */ /* 0x000e6e0008000800 */
[----:B------:R-:W0:Y:S02]  /*0040*/  LDC R0, c[0x0][0x360] ;  /* 0x0000d800ff007b82 */ /* 0x000e240000000800 */
[----:B0-----:R-:W-:-:S05]  /*0050*/  IMAD R7, R0, UR4, R7 ;  /* 0x0000000400077c24 */ /* 0x001fca000f8e0207 */
[----:B-1----:R-:W-:-:S13]  /*0060*/  ISETP.GE.AND P0, PT, R7, UR5, PT ;  /* 0x0000000507007c0c */ /* 0x002fda000bf06270 */
[----:B------:R-:W-:Y:S05]  /*0070*/  @P0 EXIT ;  /* 0x000000000000094d */ /* 0x000fea0003800000 */
[----:B------:R-:W0:Y:S01]  /*0080*/  LDC.64 R2, c[0x0][0x388] ;  /* 0x0000e200ff027b82 */ /* 0x000e220000000a00 */
[----:B------:R-:W1:Y:S01]  /*0090*/  LDCU.64 UR4, c[0x0][0x358] ;  /* 0x00006b00ff0477ac */ /* 0x000e620008000a00 */
[----:B------:R-:W-:-:S06]  /*00a0*/  LEA R9, R7, R7, 0x3 ;  /* 0x0000000707097211 */ /* 0x000fcc00078e18ff */
[----:B------:R-:W2:Y:S01]  /*00b0*/  LDC.64 R4, c[0x0][0x380] ;  /* 0x0000e000ff047b82 */ /* 0x000ea20000000a00 */
[----:B0-----:R-:W-:-:S05]  /*00c0*/  IMAD.WIDE R2, R7, 0x4, R2 ;  /* 0x0000000407027825 */ /* 0x001fca00078e0202 */
[----:B-1----:R-:W3:Y:S01]  /*00d0*/  LDG.E R0, desc[UR4][R2.64] ;  /* 0x0000000402007981 */ /* 0x002ee2000c1e1900 */
[----:B--2---:R-:W-:-:S05]  /*00e0*/  IMAD.WIDE R4, R9, 0x4, R4 ;  /* 0x0000000409047825 */ /* 0x004fca00078e0204 */
[----:B------:R-:W3:Y:S02]  /*00f0*/  LDG.E R7, desc[UR4][R4.64] ;  /* 0x0000000404077981 */ /* 0x000ee4000c1e1900 */
[----:B---3--:R-:W-:-:S05]  /*0100*/  FADD R7, R0, R7 ;  /* 0x0000000700077221 */ /* 0x008fca0000000000 */
[----:B------:R0:W-:Y:S04]  /*0110*/  STG.E desc[UR4][R2.64], R7 ;  /* 0x0000000702007986 */ /* 0x0001e8000c101904 */
[----:B------:R-:W2:Y:S02]  /*0120*/  LDG.E R0, desc[UR4][R4.64+0x4] ;  /* 0x0000040404007981 */ /* 0x000ea4000c1e1900 */
[----:B--2---:R-:W-:-:S05]  /*0130*/  FADD R9, R7, R0 ;  /* 0x0000000007097221 */ /* 0x004fca0000000000 */
[----:B------:R1:W-:Y:S04]  /*0140*/  STG.E desc[UR4][R2.64], R9 ;  /* 0x0000000902007986 */ /* 0x0003e8000c101904 */
[----:B------:R-:W2:Y:S02]  /*0150*/  LDG.E R0, desc[UR4][R4.64+0x8] ;  /* 0x0000080404007981 */ /* 0x000ea4000c1e1900 */
[----:B--2---:R-:W-:-:S05]  /*0160*/  FADD R11, R9, R0 ;  /* 0x00000000090b7221 */ /* 0x004fca0000000000 */
[----:B------:R2:W-:Y:S04]  /*0170*/  STG.E desc[UR4][R2.64], R11 ;  /* 0x0000000b02007986 */ /* 0x0005e8000c101904 */
[----:B------:R-:W3:Y:S02]  /*0180*/  LDG.E R0, desc[UR4][R4.64+0xc] ;  /* 0x00000c0404007981 */ /* 0x000ee4000c1e1900 */
[----:B---3--:R-:W-:-:S05]  /*0190*/  FADD R13, R11, R0 ;  /* 0x000000000b0d7221 */ /* 0x008fca0000000000 */
[----:B------:R3:W-:Y:S04]  /*01a0*/  STG.E desc[UR4][R2.64], R13 ;  /* 0x0000000d02007986 */ /* 0x0007e8000c101904 */
[----:B------:R-:W0:Y:S02]  /*01b0*/  LDG.E R0, desc[UR4][R4.64+0x10] ;  /* 0x0000100404007981 */ /* 0x000e24000c1e1900 */
[----:B0-----:R-:W-:-:S05]  /*01c0*/  FADD R7, R13, R0 ;  /* 0x000000000d077221 */ /* 0x001fca0000000000 */
[----:B------:R0:W-:Y:S04]  /*01d0*/  STG.E desc[UR4][R2.64], R7 ;  /* 0x0000000702007986 */ /* 0x0001e8000c101904 */
[----:B------:R-:W1:Y:S02]  /*01e0*/  LDG.E R0, desc[UR4][R4.64+0x14] ;  /* 0x0000140404007981 */ /* 0x000e64000c1e1900 */
[----:B-1----:R-:W-:-:S05]  /*01f0*/  FADD R9, R7, R0 ;  /* 0x0000000007097221 */ /* 0x002fca0000000000 */
[----:B------:R-:W-:Y:S04]  /*0200*/  STG.E desc[UR4][R2.64], R9 ;  /* 0x0000000902007986 */ /* 0x000fe8000c101904 */
[----:B------:R-:W2:Y:S02]  /*0210*/  LDG.E R0, desc[UR4][R4.64+0x18] ;  /* 0x0000180404007981 */ /* 0x000ea4000c1e1900 */
[----:B--2---:R-:W-:-:S05]  /*0220*/  FADD R11, R9, R0 ;  /* 0x00000000090b7221 */ /* 0x004fca0000000000 */
[----:B------:R-:W-:Y:S04]  /*0230*/  STG.E desc[UR4][R2.64], R11 ;  /* 0x0000000b02007986 */ /* 0x000fe8000c101904 */
[----:B------:R-:W3:Y:S02]  /*0240*/  LDG.E R0, desc[UR4][R4.64+0x1c] ;  /* 0x00001c0404007981 */ /* 0x000ee4000c1e1900 */
[----:B---3--:R-:W-:-:S05]  /*0250*/  FADD R13, R11, R0 ;  /* 0x000000000b0d7221 */ /* 0x008fca0000000000 */
[----:B------:R-:W-:Y:S04]  /*0260*/  STG.E desc[UR4][R2.64], R13 ;  /* 0x0000000d02007986 */ /* 0x000fe8000c101904 */
[----:B------:R-:W0:Y:S02]  /*0270*/  LDG.E R0, desc[UR4][R4.64+0x20] ;  /* 0x0000200404007981 */ /* 0x000e24000c1e1900 */
[----:B0-----:R-:W-:-:S05]  /*0280*/  FADD R7, R13, R0 ;  /* 0x000000000d077221 */ /* 0x001fca0000000000 */
[----:B------:R-:W-:Y:S01]  /*0290*/  STG.E desc[UR4][R2.64], R7 ;  /* 0x0000000702007986 */ /* 0x000fe2000c101904 */
[----:B------:R-:W-:Y:S05]  /*02a0*/  EXIT ;  /* 0x000000000000794d */ /* 0x000fea0003800000 */
.L_x_0:
[----:B------:R-:W-:-:S00]  /*02b0*/  BRA `(.L_x_0) ;  /* 0xfffffffc00fc7947 */ /* 0x000fc0000383ffff */
[----:B------:R-:W-:-:S00]  /*02c0*/  NOP ;  /* 0x0000000000007918 */ /* 0x000fc00000000000 */
        /* <DEDUP_REMOVED lines=11> */
.L_x_1:


//--------------------- .nv.shared.reserved.0     --------------------------
	.section	.nv.shared.reserved.0,"aw",@nobits
	.weak		__nv_reservedSMEM_offset_0_alias
	.size		__nv_reservedSMEM_offset_0_alias, 0, 64
	.other		__nv_reservedSMEM_offset_0_alias,@"STO_CUDA_RESERVED_SHARED STV_DEFAULT"
__nv_reservedSMEM_offset_0_alias:
	.zero		0
	.zero		64


//--------------------- .nv.constant0._Z20densidad_suma_if_forPfS_i --------------------------
	.section	.nv.constant0._Z20densidad_suma_if_forPfS_i,"a",@progbits
	.sectionflags	@""
	.align	4
.nv.constant0._Z20densidad_suma_if_forPfS_i:
	.zero		916


//--------------------- SYMBOLS --------------------------

	.type		.nv.reservedSmem.offset0,@object
	.size		.nv.reservedSmem.offset0,0x4
